//
// Generated by NVIDIA NVVM Compiler
//
// Compiler Build ID: CL-36424714
// Cuda compilation tools, release 13.0, V13.0.88
// Based on NVVM 20.0.0
//

.version 9.0
.target sm_100
.address_size 64

	// .globl	_Z10gameOfLifePiS_
// _ZZ10gameOfLifePiS_E7sharedA has been demoted

.visible .entry _Z10gameOfLifePiS_(
	.param .u64 .ptr .align 1 _Z10gameOfLifePiS__param_0,
	.param .u64 .ptr .align 1 _Z10gameOfLifePiS__param_1
)
{
	.reg .pred 	%p<51>;
	.reg .b32 	%r<77>;
	.reg .b64 	%rd<27>;
	// demoted variable
	.shared .align 4 .b8 _ZZ10gameOfLifePiS_E7sharedA[1296];
	ld.param.u64 	%rd4, [_Z10gameOfLifePiS__param_0];
	ld.param.u64 	%rd3, [_Z10gameOfLifePiS__param_1];
	cvta.to.global.u64 	%rd1, %rd4;
	mov.u32 	%r22, %ctaid.y;
	mov.u32 	%r23, %ntid.y;
	mul.lo.s32 	%r1, %r22, %r23;
	mov.u32 	%r2, %tid.y;
	add.s32 	%r3, %r1, %r2;
	mov.u32 	%r24, %ctaid.x;
	mov.u32 	%r25, %ntid.x;
	mov.u32 	%r4, %tid.x;
	mad.lo.s32 	%r5, %r24, %r25, %r4;
	setp.lt.u32 	%p2, %r3, 1024;
	setp.lt.s32 	%p3, %r5, 1024;
	and.pred  	%p1, %p2, %p3;
	mov.u32 	%r26, _ZZ10gameOfLifePiS_E7sharedA;
	mad.lo.s32 	%r6, %r2, 72, %r26;
	not.pred 	%p4, %p1;
	@%p4 bra 	$L__BB0_17;
	shl.b32 	%r7, %r3, 10;
	add.s32 	%r8, %r7, %r5;
	mul.wide.s32 	%rd5, %r8, 4;
	add.s64 	%rd2, %rd1, %rd5;
	ld.global.u32 	%r27, [%rd2];
	add.s32 	%r9, %r6, 72;
	shl.b32 	%r28, %r4, 2;
	add.s32 	%r29, %r9, %r28;
	st.shared.u32 	[%r29+4], %r27;
	setp.ne.s32 	%p5, %r2, 0;
	setp.eq.s32 	%p6, %r3, 0;
	add.s32 	%r10, %r26, %r28;
	or.pred  	%p7, %p5, %p6;
	@%p7 bra 	$L__BB0_3;
	shl.b32 	%r31, %r1, 10;
	add.s32 	%r32, %r31, %r5;
	add.s32 	%r33, %r32, -1024;
	mul.wide.s32 	%rd6, %r33, 4;
	add.s64 	%rd7, %rd1, %rd6;
	ld.global.u32 	%r34, [%rd7];
	st.shared.u32 	[%r10+4], %r34;
$L__BB0_3:
	setp.ne.s32 	%p8, %r2, 15;
	setp.gt.u32 	%p9, %r3, 1022;
	or.pred  	%p10, %p8, %p9;
	@%p10 bra 	$L__BB0_5;
	ld.global.u32 	%r35, [%rd2+4096];
	st.shared.u32 	[%r10+1228], %r35;
$L__BB0_5:
	setp.ne.s32 	%p11, %r4, 0;
	setp.lt.s32 	%p12, %r5, 1;
	or.pred  	%p13, %p11, %p12;
	@%p13 bra 	$L__BB0_7;
	add.s32 	%r36, %r8, -1;
	mul.wide.u32 	%rd8, %r36, 4;
	add.s64 	%rd9, %rd1, %rd8;
	ld.global.u32 	%r37, [%rd9];
	st.shared.u32 	[%r9], %r37;
$L__BB0_7:
	setp.ne.s32 	%p14, %r4, 15;
	setp.gt.s32 	%p15, %r5, 1022;
	or.pred  	%p16, %p14, %p15;
	@%p16 bra 	$L__BB0_9;
	ld.global.u32 	%r38, [%rd2+4];
	st.shared.u32 	[%r6+140], %r38;
$L__BB0_9:
	setp.lt.s32 	%p17, %r5, 1;
	setp.eq.s32 	%p18, %r3, 0;
	or.b32  	%r39, %r4, %r2;
	setp.ne.s32 	%p19, %r39, 0;
	or.pred  	%p20, %p19, %p18;
	or.pred  	%p21, %p17, %p20;
	@%p21 bra 	$L__BB0_11;
	shl.b32 	%r40, %r1, 10;
	add.s32 	%r41, %r40, %r5;
	add.s32 	%r42, %r41, -1025;
	mul.wide.u32 	%rd10, %r42, 4;
	add.s64 	%rd11, %rd1, %rd10;
	ld.global.u32 	%r43, [%rd11];
	st.shared.u32 	[_ZZ10gameOfLifePiS_E7sharedA], %r43;
$L__BB0_11:
	setp.gt.s32 	%p22, %r5, 1022;
	setp.ne.s32 	%p23, %r4, 15;
	setp.eq.s32 	%p24, %r3, 0;
	setp.ne.s32 	%p25, %r2, 0;
	or.pred  	%p26, %p23, %p25;
	or.pred  	%p27, %p26, %p24;
	or.pred  	%p28, %p22, %p27;
	@%p28 bra 	$L__BB0_13;
	shl.b32 	%r44, %r1, 10;
	add.s32 	%r45, %r44, -1024;
	cvt.s64.s32 	%rd12, %r45;
	cvt.s64.s32 	%rd13, %r5;
	add.s64 	%rd14, %rd12, %rd13;
	shl.b64 	%rd15, %rd14, 2;
	add.s64 	%rd16, %rd1, %rd15;
	ld.global.u32 	%r46, [%rd16+4];
	st.shared.u32 	[_ZZ10gameOfLifePiS_E7sharedA+68], %r46;
$L__BB0_13:
	setp.lt.s32 	%p29, %r5, 1;
	setp.ne.s32 	%p30, %r4, 0;
	setp.gt.u32 	%p31, %r3, 1022;
	setp.ne.s32 	%p32, %r2, 15;
	or.pred  	%p33, %p30, %p32;
	or.pred  	%p34, %p33, %p31;
	or.pred  	%p35, %p29, %p34;
	@%p35 bra 	$L__BB0_15;
	add.s32 	%r49, %r8, 1023;
	mul.wide.u32 	%rd17, %r49, 4;
	add.s64 	%rd18, %rd1, %rd17;
	ld.global.u32 	%r50, [%rd18];
	st.shared.u32 	[_ZZ10gameOfLifePiS_E7sharedA+1224], %r50;
$L__BB0_15:
	setp.gt.s32 	%p36, %r5, 1022;
	setp.ne.s32 	%p37, %r4, 15;
	setp.gt.u32 	%p38, %r3, 1022;
	setp.ne.s32 	%p39, %r2, 15;
	or.pred  	%p40, %p37, %p39;
	or.pred  	%p41, %p40, %p38;
	or.pred  	%p42, %p36, %p41;
	@%p42 bra 	$L__BB0_17;
	add.s32 	%r51, %r7, 1024;
	cvt.u64.u32 	%rd19, %r51;
	cvt.s64.s32 	%rd20, %r5;
	add.s64 	%rd21, %rd19, %rd20;
	shl.b64 	%rd22, %rd21, 2;
	add.s64 	%rd23, %rd1, %rd22;
	ld.global.u32 	%r52, [%rd23+4];
	st.shared.u32 	[_ZZ10gameOfLifePiS_E7sharedA+1292], %r52;
$L__BB0_17:
	bar.sync 	0;
	@%p4 bra 	$L__BB0_27;
	shl.b32 	%r53, %r4, 2;
	add.s32 	%r11, %r6, %r53;
	ld.shared.u32 	%r54, [%r11];
	ld.shared.u32 	%r55, [%r11+4];
	add.s32 	%r73, %r55, %r54;
	setp.gt.u32 	%p44, %r4, 15;
	@%p44 bra 	$L__BB0_20;
	ld.shared.u32 	%r56, [%r11+8];
	add.s32 	%r73, %r56, %r73;
$L__BB0_20:
	setp.gt.u32 	%p45, %r4, 15;
	ld.shared.u32 	%r57, [%r11+72];
	add.s32 	%r75, %r57, %r73;
	@%p45 bra 	$L__BB0_22;
	ld.shared.u32 	%r58, [%r11+80];
	add.s32 	%r75, %r58, %r75;
$L__BB0_22:
	setp.gt.u32 	%p46, %r2, 15;
	@%p46 bra 	$L__BB0_24;
	ld.shared.u32 	%r59, [%r11+144];
	add.s32 	%r60, %r59, %r75;
	ld.shared.u32 	%r61, [%r11+148];
	add.s32 	%r75, %r60, %r61;
$L__BB0_24:
	or.b32  	%r62, %r2, %r4;
	and.b32  	%r63, %r62, 1008;
	setp.ne.s32 	%p47, %r63, 0;
	@%p47 bra 	$L__BB0_26;
	ld.shared.u32 	%r64, [%r11+152];
	add.s32 	%r75, %r64, %r75;
$L__BB0_26:
	ld.shared.u32 	%r65, [%r11+76];
	setp.eq.s32 	%p48, %r65, 1;
	and.b32  	%r66, %r75, -2;
	setp.eq.s32 	%p49, %r66, 2;
	setp.eq.s32 	%p50, %r75, 3;
	selp.u32 	%r67, -1, 0, %p50;
	selp.u32 	%r68, -1, 0, %p49;
	selp.b32 	%r69, %r68, %r67, %p48;
	and.b32  	%r70, %r69, 1;
	shl.b32 	%r71, %r3, 10;
	add.s32 	%r72, %r71, %r5;
	cvta.to.global.u64 	%rd24, %rd3;
	mul.wide.s32 	%rd25, %r72, 4;
	add.s64 	%rd26, %rd24, %rd25;
	st.global.u32 	[%rd26], %r70;
$L__BB0_27:
	ret;

}


// ===== COMPILED SASS (sm_100) =====

	.target	sm_100

	.elftype	@"ET_EXEC"


//--------------------- .note.nv.tkinfo           --------------------------
	.section	.note.nv.tkinfo,"",@"SHT_NOTE"
	.sectionflags	@"SHF_NOTE_NV_TKINFO"
	.tkinfo
        /*0018*/ 	.word	0x00000002
        /*0030*/ 	.string	""
        /*0030*/ 	.string	"ptxas"
        /*0030*/ 	.string	"Cuda compilation tools, release 13.0, V13.0.88"
        /*0030*/ 	.string	"Build cuda_13.0.r13.0/compiler.36424714_0"
        /*0030*/ 	.string	"-arch sm_100 -m 64 "



//--------------------- .note.nv.cuinfo           --------------------------
	.section	.note.nv.cuinfo,"",@"SHT_NOTE"
	.sectionflags	@"SHF_NOTE_NV_CUINFO"
        /*0018*/ 	.short	0x0002
        /*001a*/ 	.short	0x0064
        /*001c*/ 	.short	0x0082
	.zero		2


//--------------------- .nv.info                  --------------------------
	.section	.nv.info,"",@"SHT_CUDA_INFO"
	.align	4


	//----- nvinfo : EIATTR_REGCOUNT
	.align		4
        /*0000*/ 	.byte	0x04, 0x2f
        /*0002*/ 	.short	(.L_1 - .L_0)
	.align		4
.L_0:
        /*0004*/ 	.word	index@(_Z10gameOfLifePiS_)
        /*0008*/ 	.word	0x0000001e


	//----- nvinfo : EIATTR_FRAME_SIZE
	.align		4
.L_1:
        /*000c*/ 	.byte	0x04, 0x11
        /*000e*/ 	.short	(.L_3 - .L_2)
	.align		4
.L_2:
        /*0010*/ 	.word	index@(_Z10gameOfLifePiS_)
        /*0014*/ 	.word	0x00000000


	//----- nvinfo : EIATTR_MIN_STACK_SIZE
	.align		4
.L_3:
        /*0018*/ 	.byte	0x04, 0x12
        /*001a*/ 	.short	(.L_5 - .L_4)
	.align		4
.L_4:
        /*001c*/ 	.word	index@(_Z10gameOfLifePiS_)
        /*0020*/ 	.word	0x00000000
.L_5:


//--------------------- .nv.compat                --------------------------
	.section	.nv.compat,"",@"SHT_CUDA_COMPAT_INFO"
	.align	4
        /*0000*/ 	.byte	0x02, 0x09, 0x00, 0x00, 0x02, 0x02, 0x01, 0x00, 0x02, 0x05, 0x05, 0x00, 0x03, 0x07, 0x01, 0x01
        /*0010*/ 	.byte	0x02, 0x03, 0x00, 0x00, 0x02, 0x06, 0x01, 0x00, 0x04, 0x0b, 0x08, 0x00, 0x09, 0x00, 0x00, 0x00
        /*0020*/ 	.byte	0x00, 0x00, 0x00, 0x00


//--------------------- .nv.info._Z10gameOfLifePiS_ --------------------------
	.section	.nv.info._Z10gameOfLifePiS_,"",@"SHT_CUDA_INFO"
	.sectionflags	@""
	.align	4


	//----- nvinfo : EIATTR_CUDA_API_VERSION
	.align		4
        /*0000*/ 	.byte	0x04, 0x37
        /*0002*/ 	.short	(.L_7 - .L_6)
.L_6:
        /*0004*/ 	.word	0x00000082


	//----- nvinfo : EIATTR_KPARAM_INFO
	.align		4
.L_7:
        /*0008*/ 	.byte	0x04, 0x17
        /*000a*/ 	.short	(.L_9 - .L_8)
.L_8:
        /*000c*/ 	.word	0x00000000
        /*0010*/ 	.short	0x0001
        /*0012*/ 	.short	0x0008
        /*0014*/ 	.byte	0x00, 0xf5, 0x21, 0x00


	//----- nvinfo : EIATTR_KPARAM_INFO
	.align		4
.L_9:
        /*0018*/ 	.byte	0x04, 0x17
        /*001a*/ 	.short	(.L_11 - .L_10)
.L_10:
        /*001c*/ 	.word	0x00000000
        /*0020*/ 	.short	0x0000
        /*0022*/ 	.short	0x0000
        /*0024*/ 	.byte	0x00, 0xf5, 0x21, 0x00


	//----- nvinfo : EIATTR_SPARSE_MMA_MASK
	.align		4
.L_11:
        /*0028*/ 	.byte	0x03, 0x50
        /*002a*/ 	.short	0x0000


	//----- nvinfo : EIATTR_MAXREG_COUNT
	.align		4
        /*002c*/ 	.byte	0x03, 0x1b
        /*002e*/ 	.short	0x00ff


	//----- nvinfo : EIATTR_NUM_BARRIERS
	.align		4
        /*0030*/ 	.byte	0x02, 0x4c
        /*0032*/ 	.byte	0x01
	.zero		1


	//----- nvinfo : EIATTR_MERCURY_ISA_VERSION
	.align		4
        /*0034*/ 	.byte	0x03, 0x5f
        /*0036*/ 	.short	0x0101


	//----- nvinfo : EIATTR_VRC_CTA_INIT_COUNT
	.align		4
        /*0038*/ 	.byte	0x02, 0x4a
	.zero		1
	.zero		1


	//----- nvinfo : EIATTR_EXIT_INSTR_OFFSETS
	.align		4
        /*003c*/ 	.byte	0x04, 0x1c
        /*003e*/ 	.short	(.L_13 - .L_12)


	//   ....[0]....
.L_12:
        /*0040*/ 	.word	0x00000590


	//   ....[1]....
        /*0044*/ 	.word	0x00000780


	//----- nvinfo : EIATTR_CRS_STACK_SIZE
	.align		4
.L_13:
        /*0048*/ 	.byte	0x04, 0x1e
        /*004a*/ 	.short	(.L_15 - .L_14)
.L_14:
        /*004c*/ 	.word	0x00000000


	//----- nvinfo : EIATTR_CBANK_PARAM_SIZE
	.align		4
.L_15:
        /*0050*/ 	.byte	0x03, 0x19
        /*0052*/ 	.short	0x0010


	//----- nvinfo : EIATTR_PARAM_CBANK
	.align		4
        /*0054*/ 	.byte	0x04, 0x0a
        /*0056*/ 	.short	(.L_17 - .L_16)
	.align		4
.L_16:
        /*0058*/ 	.word	index@(.nv.constant0._Z10gameOfLifePiS_)
        /*005c*/ 	.short	0x0380
        /*005e*/ 	.short	0x0010


	//----- nvinfo : EIATTR_SW_WAR
	.align		4
.L_17:
        /*0060*/ 	.byte	0x04, 0x36
        /*0062*/ 	.short	(.L_19 - .L_18)
.L_18:
        /*0064*/ 	.word	0x00000008
.L_19:


//--------------------- .nv.callgraph             --------------------------
	.section	.nv.callgraph,"",@"SHT_CUDA_CALLGRAPH"
	.align	4
	.sectionentsize	8
	.align		4
        /*0000*/ 	.word	0x00000000
	.align		4
        /*0004*/ 	.word	0xffffffff
	.align		4
        /*0008*/ 	.word	0x00000000
	.align		4
        /*000c*/ 	.word	0xfffffffe
	.align		4
        /*0010*/ 	.word	0x00000000
	.align		4
        /*0014*/ 	.word	0xfffffffd
	.align		4
        /*0018*/ 	.word	0x00000000
	.align		4
        /*001c*/ 	.word	0xfffffffc


//--------------------- .text._Z10gameOfLifePiS_  --------------------------
	.section	.text._Z10gameOfLifePiS_,"ax",@progbits
	.align	128
        .global         _Z10gameOfLifePiS_
        .type           _Z10gameOfLifePiS_,@function
        .size           _Z10gameOfLifePiS_,(.L_x_3 - _Z10gameOfLifePiS_)
        .other          _Z10gameOfLifePiS_,@"STO_CUDA_ENTRY STV_DEFAULT"
_Z10gameOfLifePiS_:
.text._Z10gameOfLifePiS_:
[----:B------:R-:W-:Y:S01]  /*0000*/  LDC R1, c[0x0][0x37c] ;  /* 0x0000df00ff017b82 */ /* 0x000fe20000000800 */
[----:B------:R-:W0:Y:S07]  /*0010*/  S2R R10, SR_TID.X ;  /* 0x00000000000a7919 */ /* 0x000e2e0000002100 */
[----:B------:R-:W1:Y:S01]  /*0020*/  LDC R19, c[0x0][0x364] ;  /* 0x0000d900ff137b82 */ /* 0x000e620000000800 */
[----:B------:R-:W-:Y:S01]  /*0030*/  MOV R12, 0x400 ;  /* 0x00000400000c7802 */ /* 0x000fe20000000f00 */
[----:B------:R-:W-:Y:S01]  /*0040*/  BSSY.RECONVERGENT B0, `(.L_x_0) ;  /* 0x0000053000007945 */ /* 0x000fe20003800200 */
[----:B------:R-:W2:Y:S01]  /*0050*/  S2R R13, SR_TID.Y ;  /* 0x00000000000d7919 */ /* 0x000ea20000002200 */
[----:B------:R-:W3:Y:S04]  /*0060*/  S2R R3, SR_CgaCtaId ;  /* 0x0000000000037919 */ /* 0x000ee80000008800 */
[----:B------:R-:W1:Y:S08]  /*0070*/  S2UR UR4, SR_CTAID.Y ;  /* 0x00000000000479c3 */ /* 0x000e700000002600 */
[----:B------:R-:W0:Y:S08]  /*0080*/  S2UR UR5, SR_CTAID.X ;  /* 0x00000000000579c3 */ /* 0x000e300000002500 */
[----:B------:R-:W0:Y:S01]  /*0090*/  LDC R5, c[0x0][0x360] ;  /* 0x0000d800ff057b82 */ /* 0x000e220000000800 */
[----:B-1----:R-:W-:-:S04]  /*00a0*/  IMAD R19, R19, UR4, RZ ;  /* 0x0000000413137c24 */ /* 0x002fc8000f8e02ff */
[----:B--2---:R-:W-:Y:S01]  /*00b0*/  IMAD.IADD R11, R19, 0x1, R13 ;  /* 0x00000001130b7824 */ /* 0x004fe200078e020d */
[----:B---3--:R-:W-:-:S05]  /*00c0*/  LEA R12, R3, R12, 0x18 ;  /* 0x0000000c030c7211 */ /* 0x008fca00078ec0ff */
[----:B------:R-:W-:Y:S02]  /*00d0*/  IMAD R15, R13, 0x48, R12 ;  /* 0x000000480d0f7824 */ /* 0x000fe400078e020c */
[----:B0-----:R-:W-:Y:S01]  /*00e0*/  IMAD R0, R5, UR5, R10 ;  /* 0x0000000505007c24 */ /* 0x001fe2000f8e020a */
[----:B------:R-:W0:Y:S04]  /*00f0*/  LDCU.64 UR4, c[0x0][0x358] ;  /* 0x00006b00ff0477ac */ /* 0x000e280008000a00 */
[----:B------:R-:W-:-:S04]  /*0100*/  ISETP.GE.AND P0, PT, R0, 0x400, PT ;  /* 0x000004000000780c */ /* 0x000fc80003f06270 */
[----:B------:R-:W-:-:S13]  /*0110*/  ISETP.LT.U32.AND P0, PT, R11, 0x400, !P0 ;  /* 0x000004000b00780c */ /* 0x000fda0004701070 */
[----:B0-----:R-:W-:Y:S05]  /*0120*/  @!P0 BRA `(.L_x_1) ;  /* 0x0000000400108947 */ /* 0x001fea0003800000 */
[----:B------:R-:W0:Y:S01]  /*0130*/  LDC.64 R6, c[0x0][0x380] ;  /* 0x0000e000ff067b82 */ /* 0x000e220000000a00 */
[C---:B------:R-:W-:Y:S01]  /*0140*/  ISETP.NE.AND P3, PT, R11.reuse, RZ, PT ;  /* 0x000000ff0b00720c */ /* 0x040fe20003f65270 */
[C---:B------:R-:W-:Y:S01]  /*0150*/  IMAD R17, R11.reuse, 0x400, R0 ;  /* 0x000004000b117824 */ /* 0x040fe200078e0200 */
[----:B------:R-:W-:Y:S02]  /*0160*/  ISETP.GT.U32.AND P4, PT, R11, 0x3fe, PT ;  /* 0x000003fe0b00780c */ /* 0x000fe40003f84070 */
[C---:B------:R-:W-:Y:S02]  /*0170*/  ISETP.NE.OR P3, PT, R13.reuse, RZ, !P3 ;  /* 0x000000ff0d00720c */ /* 0x040fe40005f65670 */
[----:B------:R-:W-:-:S11]  /*0180*/  ISETP.NE.OR P4, PT, R13, 0xf, P4 ;  /* 0x0000000f0d00780c */ /* 0x000fd60002785670 */
[----:B------:R-:W-:-:S04]  /*0190*/  @!P3 IMAD R2, R19, 0x400, R0 ;  /* 0x000004001302b824 */ /* 0x000fc800078e0200 */
[----:B------:R-:W-:Y:S02]  /*01a0*/  @!P3 VIADD R9, R2, 0xfffffc00 ;  /* 0xfffffc000209b836 */ /* 0x000fe40000000000 */
[----:B0-----:R-:W-:-:S04]  /*01b0*/  IMAD.WIDE R4, R17, 0x4, R6 ;  /* 0x0000000411047825 */ /* 0x001fc800078e0206 */
[----:B------:R-:W-:Y:S01]  /*01c0*/  @!P3 IMAD.WIDE R8, R9, 0x4, R6 ;  /* 0x000000040908b825 */ /* 0x000fe200078e0206 */
[----:B------:R-:W2:Y:S04]  /*01d0*/  LDG.E R14, desc[UR4][R4.64] ;  /* 0x00000004040e7981 */ /* 0x000ea8000c1e1900 */
[----:B------:R-:W3:Y:S04]  /*01e0*/  @!P4 LDG.E R23, desc[UR4][R4.64+0x1000] ;  /* 0x001000040417c981 */ /* 0x000ee8000c1e1900 */
[----:B------:R0:W4:Y:S01]  /*01f0*/  @!P3 LDG.E R21, desc[UR4][R8.64] ;  /* 0x000000040815b981 */ /* 0x000122000c1e1900 */
[----:B------:R-:W-:-:S04]  /*0200*/  ISETP.NE.AND P5, PT, R13, 0xf, PT ;  /* 0x0000000f0d00780c */ /* 0x000fc80003fa5270 */
[----:B------:R-:W-:-:S04]  /*0210*/  ISETP.NE.OR P1, PT, R10, 0xf, P5 ;  /* 0x0000000f0a00780c */ /* 0x000fc80002f25670 */
[----:B------:R-:W-:-:S04]  /*0220*/  ISETP.GT.U32.OR P1, PT, R11, 0x3fe, P1 ;  /* 0x000003fe0b00780c */ /* 0x000fc80000f24470 */
[----:B------:R-:W-:Y:S02]  /*0230*/  ISETP.GT.OR P2, PT, R0, 0x3fe, P1 ;  /* 0x000003fe0000780c */ /* 0x000fe40000f44670 */
[----:B------:R-:W-:-:S04]  /*0240*/  ISETP.NE.AND P1, PT, R13, RZ, PT ;  /* 0x000000ff0d00720c */ /* 0x000fc80003f25270 */
[----:B------:R-:W-:-:S04]  /*0250*/  ISETP.NE.OR P1, PT, R10, 0xf, P1 ;  /* 0x0000000f0a00780c */ /* 0x000fc80000f25670 */
[----:B------:R-:W-:-:S03]  /*0260*/  ISETP.EQ.OR P1, PT, R11, RZ, P1 ;  /* 0x000000ff0b00720c */ /* 0x000fc60000f22670 */
[----:B------:R-:W1:Y:S01]  /*0270*/  @!P2 LDC.64 R2, c[0x0][0x380] ;  /* 0x0000e000ff02ab82 */ /* 0x000e620000000a00 */
[----:B------:R-:W-:Y:S01]  /*0280*/  ISETP.GT.OR P1, PT, R0, 0x3fe, P1 ;  /* 0x000003fe0000780c */ /* 0x000fe20000f24670 */
[C---:B------:R-:W-:Y:S01]  /*0290*/  IMAD R27, R10.reuse, 0x4, R15 ;  /* 0x000000040a1b7824 */ /* 0x040fe200078e020f */
[----:B------:R-:W-:Y:S01]  /*02a0*/  @!P2 LEA R25, R11, 0x400, 0xa ;  /* 0x000004000b19a811 */ /* 0x000fe200078e50ff */
[----:B------:R-:W-:-:S10]  /*02b0*/  IMAD R16, R10, 0x4, R12 ;  /* 0x000000040a107824 */ /* 0x000fd400078e020c */
[----:B0-----:R-:W0:Y:S01]  /*02c0*/  @!P1 LDC.64 R8, c[0x0][0x380] ;  /* 0x0000e000ff089b82 */ /* 0x001e220000000a00 */
[C---:B------:R-:W-:Y:S02]  /*02d0*/  @!P2 IADD3 R18, P6, PT, R0.reuse, R25, RZ ;  /* 0x000000190012a210 */ /* 0x040fe40007fde0ff */
[----:B------:R-:W-:Y:S02]  /*02e0*/  @!P1 LEA R25, R19, 0xfffffc00, 0xa ;  /* 0xfffffc0013199811 */ /* 0x000fe400078e50ff */
[----:B------:R-:W-:Y:S02]  /*02f0*/  @!P2 LEA.HI.X.SX32 R20, R0, RZ, 0x1, P6 ;  /* 0x000000ff0014a211 */ /* 0x000fe400030f0eff */
[----:B------:R-:W-:-:S04]  /*0300*/  ISETP.NE.OR P5, PT, R10, RZ, P5 ;  /* 0x000000ff0a00720c */ /* 0x000fc80002fa5670 */
[----:B------:R-:W-:-:S04]  /*0310*/  ISETP.GT.U32.OR P5, PT, R11, 0x3fe, P5 ;  /* 0x000003fe0b00780c */ /* 0x000fc80002fa4470 */
[----:B------:R-:W-:Y:S01]  /*0320*/  ISETP.LT.OR P5, PT, R0, 0x1, P5 ;  /* 0x000000010000780c */ /* 0x000fe20002fa1670 */
[----:B--2---:R-:W-:Y:S04]  /*0330*/  STS [R27+0x4c], R14 ;  /* 0x00004c0e1b007388 */ /* 0x004fe80000000800 */
[----:B---3--:R2:W-:Y:S01]  /*0340*/  @!P4 STS [R16+0x4cc], R23 ;  /* 0x0004cc171000c388 */ /* 0x0085e20000000800 */
[----:B------:R-:W-:-:S03]  /*0350*/  LOP3.LUT P4, RZ, R10, R13, RZ, 0xfc, !PT ;  /* 0x0000000d0aff7212 */ /* 0x000fc6000788fcff */
[----:B----4-:R3:W-:Y:S01]  /*0360*/  @!P3 STS [R16+0x4], R21 ;  /* 0x000004151000b388 */ /* 0x0107e20000000800 */
[C---:B-1----:R-:W-:Y:S02]  /*0370*/  @!P2 LEA R2, P3, R18.reuse, R2, 0x2 ;  /* 0x000000021202a211 */ /* 0x042fe400078610ff */
[----:B------:R-:W-:Y:S02]  /*0380*/  ISETP.EQ.OR P4, PT, R11, RZ, P4 ;  /* 0x000000ff0b00720c */ /* 0x000fe40002782670 */
[----:B------:R-:W-:Y:S02]  /*0390*/  @!P2 LEA.HI.X R3, R18, R3, R20, 0x2, P3 ;  /* 0x000000031203a211 */ /* 0x000fe400018f1414 */
[----:B------:R-:W-:Y:S02]  /*03a0*/  @!P1 SHF.R.S32.HI R18, RZ, 0x1f, R0 ;  /* 0x0000001fff129819 */ /* 0x000fe40000011400 */
[C---:B------:R-:W-:Y:S02]  /*03b0*/  @!P1 IADD3 R20, P6, PT, R0.reuse, R25, RZ ;  /* 0x0000001900149210 */ /* 0x040fe40007fde0ff */
[C---:B------:R-:W-:Y:S01]  /*03c0*/  ISETP.GE.AND P3, PT, R0.reuse, 0x1, PT ;  /* 0x000000010000780c */ /* 0x040fe20003f66270 */
[----:B--2---:R-:W-:Y:S01]  /*03d0*/  @!P5 VIADD R23, R17, 0x3ff ;  /* 0x000003ff1117d836 */ /* 0x004fe20000000000 */
[----:B------:R-:W-:Y:S01]  /*03e0*/  ISETP.LT.OR P4, PT, R0, 0x1, P4 ;  /* 0x000000010000780c */ /* 0x000fe20002781670 */
[----:B------:R-:W2:Y:S01]  /*03f0*/  @!P2 LDG.E R3, desc[UR4][R2.64+0x4] ;  /* 0x000004040203a981 */ /* 0x000ea2000c1e1900 */
[----:B------:R-:W-:-:S02]  /*0400*/  @!P1 LEA.HI.X.SX32 R18, R25, R18, 0x1, P6 ;  /* 0x0000001219129211 */ /* 0x000fc400030f0eff */
[----:B------:R-:W-:Y:S02]  /*0410*/  ISETP.NE.OR P3, PT, R10, RZ, !P3 ;  /* 0x000000ff0a00720c */ /* 0x000fe40005f65670 */
[----:B0-----:R-:W-:-:S04]  /*0420*/  @!P1 LEA R8, P6, R20, R8, 0x2 ;  /* 0x0000000814089211 */ /* 0x001fc800078c10ff */
[----:B------:R-:W-:Y:S02]  /*0430*/  @!P1 LEA.HI.X R9, R20, R9, R18, 0x2, P6 ;  /* 0x0000000914099211 */ /* 0x000fe400030f1412 */
[----:B------:R-:W-:Y:S01]  /*0440*/  ISETP.GT.AND P6, PT, R0, 0x3fe, PT ;  /* 0x000003fe0000780c */ /* 0x000fe20003fc4270 */
[----:B---3--:R-:W-:-:S03]  /*0450*/  @!P4 IMAD R21, R19, 0x400, R0 ;  /* 0x000004001315c824 */ /* 0x008fc600078e0200 */
[----:B------:R-:W-:Y:S01]  /*0460*/  ISETP.NE.OR P6, PT, R10, 0xf, P6 ;  /* 0x0000000f0a00780c */ /* 0x000fe200037c5670 */
[----:B------:R-:W-:Y:S01]  /*0470*/  @!P3 VIADD R19, R17, 0xffffffff ;  /* 0xffffffff1113b836 */ /* 0x000fe20000000000 */
[----:B------:R-:W3:Y:S01]  /*0480*/  @!P1 LDG.E R9, desc[UR4][R8.64+0x4] ;  /* 0x0000040408099981 */ /* 0x000ee2000c1e1900 */
[----:B------:R-:W-:Y:S02]  /*0490*/  @!P4 VIADD R21, R21, 0xfffffbff ;  /* 0xfffffbff1515c836 */ /* 0x000fe40000000000 */
[----:B------:R-:W-:-:S04]  /*04a0*/  @!P3 IMAD.WIDE.U32 R18, R19, 0x4, R6 ;  /* 0x000000041312b825 */ /* 0x000fc800078e0006 */
[--C-:B------:R-:W-:Y:S02]  /*04b0*/  @!P4 IMAD.WIDE.U32 R16, R21, 0x4, R6.reuse ;  /* 0x000000041510c825 */ /* 0x100fe400078e0006 */
[----:B------:R-:W4:Y:S02]  /*04c0*/  @!P3 LDG.E R18, desc[UR4][R18.64] ;  /* 0x000000041212b981 */ /* 0x000f24000c1e1900 */
[----:B------:R-:W-:Y:S02]  /*04d0*/  @!P5 IMAD.WIDE.U32 R6, R23, 0x4, R6 ;  /* 0x000000041706d825 */ /* 0x000fe400078e0006 */
[----:B------:R-:W5:Y:S04]  /*04e0*/  @!P6 LDG.E R4, desc[UR4][R4.64+0x4] ;  /* 0x000004040404e981 */ /* 0x000f68000c1e1900 */
[----:B------:R-:W2:Y:S04]  /*04f0*/  @!P4 LDG.E R17, desc[UR4][R16.64] ;  /* 0x000000041011c981 */ /* 0x000ea8000c1e1900 */
[----:B------:R-:W3:Y:S04]  /*0500*/  @!P5 LDG.E R7, desc[UR4][R6.64] ;  /* 0x000000040607d981 */ /* 0x000ee8000c1e1900 */
[----:B----4-:R0:W-:Y:S04]  /*0510*/  @!P3 STS [R15+0x48], R18 ;  /* 0x000048120f00b388 */ /* 0x0101e80000000800 */
[----:B-----5:R0:W-:Y:S04]  /*0520*/  @!P6 STS [R15+0x8c], R4 ;  /* 0x00008c040f00e388 */ /* 0x0201e80000000800 */
[----:B--2---:R0:W-:Y:S04]  /*0530*/  @!P4 STS [R12], R17 ;  /* 0x000000110c00c388 */ /* 0x0041e80000000800 */
[----:B---3--:R0:W-:Y:S04]  /*0540*/  @!P5 STS [R12+0x4c8], R7 ;  /* 0x0004c8070c00d388 */ /* 0x0081e80000000800 */
[----:B------:R0:W-:Y:S04]  /*0550*/  @!P2 STS [R12+0x50c], R3 ;  /* 0x00050c030c00a388 */ /* 0x0001e80000000800 */
[----:B------:R0:W-:Y:S02]  /*0560*/  @!P1 STS [R12+0x44], R9 ;  /* 0x000044090c009388 */ /* 0x0001e40000000800 */
.L_x_1:
[----:B------:R-:W-:Y:S05]  /*0570*/  BSYNC.RECONVERGENT B0 ;  /* 0x0000000000007941 */ /* 0x000fea0003800200 */
.L_x_0:
[----:B------:R-:W-:Y:S06]  /*0580*/  BAR.SYNC.DEFER_BLOCKING 0x0 ;  /* 0x0000000000007b1d */ /* 0x000fec0000010000 */
[----:B------:R-:W-:Y:S05]  /*0590*/  @!P0 EXIT ;  /* 0x000000000000894d */ /* 0x000fea0003800000 */
[C---:B------:R-:W-:Y:S01]  /*05a0*/  ISETP.GT.U32.AND P1, PT, R10.reuse, 0xf, PT ;  /* 0x0000000f0a00780c */ /* 0x040fe20003f24070 */
[----:B0-----:R-:W-:Y:S01]  /*05b0*/  IMAD R15, R10, 0x4, R15 ;  /* 0x000000040a0f7824 */ /* 0x001fe200078e020f */
[----:B------:R-:W-:Y:S01]  /*05c0*/  ISETP.GT.U32.AND P2, PT, R13, 0xf, PT ;  /* 0x0000000f0d00780c */ /* 0x000fe20003f44070 */
[----:B------:R-:W-:Y:S01]  /*05d0*/  IMAD R11, R11, 0x400, R0 ;  /* 0x000004000b0b7824 */ /* 0x000fe200078e0200 */
[----:B------:R-:W-:Y:S02]  /*05e0*/  LOP3.LUT P0, RZ, R13, 0x3f0, R10, 0xc8, !PT ;  /* 0x000003f00dff7812 */ /* 0x000fe4000780c80a */
[----:B------:R-:W-:Y:S04]  /*05f0*/  LDS R2, [R15] ;  /* 0x000000000f027984 */ /* 0x000fe80000000800 */
[----:B------:R-:W0:Y:S04]  /*0600*/  LDS R3, [R15+0x4] ;  /* 0x000004000f037984 */ /* 0x000e280000000800 */
[----:B------:R-:W1:Y:S04]  /*0610*/  @!P1 LDS R5, [R15+0x8] ;  /* 0x000008000f059984 */ /* 0x000e680000000800 */
[----:B------:R-:W2:Y:S04]  /*0620*/  LDS R7, [R15+0x48] ;  /* 0x000048000f077984 */ /* 0x000ea80000000800 */
[----:B------:R-:W3:Y:S04]  /*0630*/  @!P1 LDS R4, [R15+0x50] ;  /* 0x000050000f049984 */ /* 0x000ee80000000800 */
[----:B------:R-:W-:Y:S04]  /*0640*/  @!P2 LDS R6, [R15+0x90] ;  /* 0x000090000f06a984 */ /* 0x000fe80000000800 */
[----:B------:R-:W4:Y:S04]  /*0650*/  @!P2 LDS R8, [R15+0x94] ;  /* 0x000094000f08a984 */ /* 0x000f280000000800 */
[----:B------:R-:W5:Y:S04]  /*0660*/  LDS R9, [R15+0x4c] ;  /* 0x00004c000f097984 */ /* 0x000f680000000800 */
[----:B------:R-:W5:Y:S01]  /*0670*/  @!P0 LDS R10, [R15+0x98] ;  /* 0x000098000f0a8984 */ /* 0x000f620000000800 */
[----:B0-----:R-:W-:-:S04]  /*0680*/  IMAD.IADD R2, R2, 0x1, R3 ;  /* 0x0000000102027824 */ /* 0x001fc800078e0203 */
[----:B-1----:R-:W-:-:S04]  /*0690*/  @!P1 IMAD.IADD R2, R2, 0x1, R5 ;  /* 0x0000000102029824 */ /* 0x002fc800078e0205 */
[----:B--2---:R-:W-:Y:S02]  /*06a0*/  IMAD.IADD R7, R7, 0x1, R2 ;  /* 0x0000000107077824 */ /* 0x004fe400078e0202 */
[----:B------:R-:W0:Y:S02]  /*06b0*/  LDC.64 R2, c[0x0][0x388] ;  /* 0x0000e200ff027b82 */ /* 0x000e240000000a00 */
[----:B---3--:R-:W-:-:S05]  /*06c0*/  @!P1 IMAD.IADD R7, R7, 0x1, R4 ;  /* 0x0000000107079824 */ /* 0x008fca00078e0204 */
[----:B----4-:R-:W-:Y:S02]  /*06d0*/  @!P2 IADD3 R7, PT, PT, R8, R6, R7 ;  /* 0x000000060807a210 */ /* 0x010fe40007ffe007 */
[----:B-----5:R-:W-:-:S03]  /*06e0*/  ISETP.NE.AND P1, PT, R9, 0x1, PT ;  /* 0x000000010900780c */ /* 0x020fc60003f25270 */
[----:B------:R-:W-:-:S05]  /*06f0*/  @!P0 IMAD.IADD R7, R7, 0x1, R10 ;  /* 0x0000000107078824 */ /* 0x000fca00078e020a */
[----:B------:R-:W-:Y:S01]  /*0700*/  LOP3.LUT R4, R7, 0xfffffffe, RZ, 0xc0, !PT ;  /* 0xfffffffe07047812 */ /* 0x000fe200078ec0ff */
[----:B0-----:R-:W-:Y:S01]  /*0710*/  IMAD.WIDE R2, R11, 0x4, R2 ;  /* 0x000000040b027825 */ /* 0x001fe200078e0202 */
[----:B------:R-:W-:Y:S02]  /*0720*/  ISETP.NE.AND P2, PT, R7, 0x3, PT ;  /* 0x000000030700780c */ /* 0x000fe40003f45270 */
[----:B------:R-:W-:Y:S02]  /*0730*/  ISETP.NE.AND P0, PT, R4, 0x2, PT ;  /* 0x000000020400780c */ /* 0x000fe40003f05270 */
[----:B------:R-:W-:Y:S02]  /*0740*/  SEL R4, RZ, 0xffffffff, P2 ;  /* 0xffffffffff047807 */ /* 0x000fe40001000000 */
[----:B------:R-:W-:-:S04]  /*0750*/  @!P1 SEL R4, RZ, 0xffffffff, P0 ;  /* 0xffffffffff049807 */ /* 0x000fc80000000000 */
[----:B------:R-:W-:-:S05]  /*0760*/  LOP3.LUT R5, R4, 0x1, RZ, 0xc0, !PT ;  /* 0x0000000104057812 */ /* 0x000fca00078ec0ff */
[----:B------:R-:W-:Y:S01]  /*0770*/  STG.E desc[UR4][R2.64], R5 ;  /* 0x0000000502007986 */ /* 0x000fe2000c101904 */
[----:B------:R-:W-:Y:S05]  /*0780*/  EXIT ;  /* 0x000000000000794d */ /* 0x000fea0003800000 */
.L_x_2:
[----:B------:R-:W-:-:S00]  /*0790*/  BRA `(.L_x_2) ;  /* 0xfffffffc00fc7947 */ /* 0x000fc0000383ffff */
[----:B------:R-:W-:-:S00]  /*07a0*/  NOP ;  /* 0x0000000000007918 */ /* 0x000fc00000000000 */
        /* <DEDUP_REMOVED lines=13> */
.L_x_3:


//--------------------- .nv.shared._Z10gameOfLifePiS_ --------------------------
	.section	.nv.shared._Z10gameOfLifePiS_,"aw",@nobits
	.sectionflags	@""
	.align	4
.nv.shared._Z10gameOfLifePiS_:
	.zero		2320


//--------------------- .nv.shared.reserved.0     --------------------------
	.section	.nv.shared.reserved.0,"aw",@nobits
	.weak		__nv_reservedSMEM_offset_0_alias
	.size		__nv_reservedSMEM_offset_0_alias, 0, 64
	.other		__nv_reservedSMEM_offset_0_alias,@"STO_CUDA_RESERVED_SHARED STV_DEFAULT"
__nv_reservedSMEM_offset_0_alias:
	.zero		0
	.zero		64


//--------------------- .nv.constant0._Z10gameOfLifePiS_ --------------------------
	.section	.nv.constant0._Z10gameOfLifePiS_,"a",@progbits
	.sectionflags	@""
	.align	4
.nv.constant0._Z10gameOfLifePiS_:
	.zero		912


//--------------------- SYMBOLS --------------------------

	.type		.nv.reservedSmem.offset0,@object
	.size		.nv.reservedSmem.offset0,0x4
	.type		.nv.reservedSmem.cap,@object
	.size		.nv.reservedSmem.cap,0x4
